//
// Generated by NVIDIA NVVM Compiler
//
// Compiler Build ID: CL-36424714
// Cuda compilation tools, release 13.0, V13.0.88
// Based on NVVM 20.0.0
//

.version 9.0
.target sm_100
.address_size 64

	// .globl	_Z22TwoPointKernelOnDevicePfiS_iPiff
// _ZZ22TwoPointKernelOnDevicePfiS_iPiffE26reference_point_shared_mem has been demoted

.visible .entry _Z22TwoPointKernelOnDevicePfiS_iPiff(
	.param .u64 .ptr .align 1 _Z22TwoPointKernelOnDevicePfiS_iPiff_param_0,
	.param .u32 _Z22TwoPointKernelOnDevicePfiS_iPiff_param_1,
	.param .u64 .ptr .align 1 _Z22TwoPointKernelOnDevicePfiS_iPiff_param_2,
	.param .u32 _Z22TwoPointKernelOnDevicePfiS_iPiff_param_3,
	.param .u64 .ptr .align 1 _Z22TwoPointKernelOnDevicePfiS_iPiff_param_4,
	.param .f32 _Z22TwoPointKernelOnDevicePfiS_iPiff_param_5,
	.param .f32 _Z22TwoPointKernelOnDevicePfiS_iPiff_param_6
)
{
	.reg .pred 	%p<62>;
	.reg .b32 	%r<106>;
	.reg .b32 	%f<151>;
	.reg .b64 	%rd<13>;
	// demoted variable
	.shared .align 4 .b8 _ZZ22TwoPointKernelOnDevicePfiS_iPiffE26reference_point_shared_mem[4096];
	ld.param.u64 	%rd2, [_Z22TwoPointKernelOnDevicePfiS_iPiff_param_0];
	ld.param.u32 	%r43, [_Z22TwoPointKernelOnDevicePfiS_iPiff_param_1];
	ld.param.u64 	%rd3, [_Z22TwoPointKernelOnDevicePfiS_iPiff_param_2];
	ld.param.u32 	%r44, [_Z22TwoPointKernelOnDevicePfiS_iPiff_param_3];
	ld.param.u64 	%rd4, [_Z22TwoPointKernelOnDevicePfiS_iPiff_param_4];
	ld.param.f32 	%f7, [_Z22TwoPointKernelOnDevicePfiS_iPiff_param_5];
	ld.param.f32 	%f8, [_Z22TwoPointKernelOnDevicePfiS_iPiff_param_6];
	mov.u32 	%r45, %ctaid.x;
	mov.u32 	%r1, %ntid.x;
	mov.u32 	%r2, %tid.x;
	mad.lo.s32 	%r3, %r45, %r1, %r2;
	setp.ge.s32 	%p1, %r3, %r43;
	@%p1 bra 	$L__BB0_2;
	cvta.to.global.u64 	%rd5, %rd2;
	mul.lo.s32 	%r46, %r3, 3;
	mul.wide.s32 	%rd6, %r46, 4;
	add.s64 	%rd7, %rd5, %rd6;
	ld.global.f32 	%f150, [%rd7];
	ld.global.f32 	%f149, [%rd7+4];
	ld.global.f32 	%f148, [%rd7+8];
$L__BB0_2:
	min.u32 	%r4, %r1, 341;
	setp.lt.s32 	%p2, %r44, 1;
	mov.b32 	%r104, 0;
	@%p2 bra 	$L__BB0_19;
	add.s32 	%r49, %r44, -1;
	div.u32 	%r5, %r49, %r4;
	mov.u32 	%r50, _ZZ22TwoPointKernelOnDevicePfiS_iPiffE26reference_point_shared_mem;
	mad.lo.s32 	%r6, %r2, 12, %r50;
	cvta.to.global.u64 	%rd1, %rd3;
	mov.b32 	%r89, 0;
	mov.u32 	%r88, %r44;
	mov.u32 	%r90, %r89;
	mov.u32 	%r104, %r89;
$L__BB0_4:
	mov.u32 	%r8, %r89;
	min.s32 	%r11, %r4, %r88;
	max.s32 	%r12, %r11, 1;
	and.b32  	%r13, %r12, 3;
	and.b32  	%r14, %r12, 7;
	mul.lo.s32 	%r51, %r8, %r4;
	add.s32 	%r15, %r51, %r2;
	sub.s32 	%r16, %r44, %r90;
	min.s32 	%r52, %r16, %r4;
	add.s32 	%r53, %r51, %r52;
	setp.ge.s32 	%p3, %r15, %r53;
	@%p3 bra 	$L__BB0_6;
	mul.lo.s32 	%r54, %r15, 3;
	mul.wide.s32 	%rd8, %r54, 4;
	add.s64 	%rd9, %rd1, %rd8;
	ld.global.f32 	%f10, [%rd9];
	st.shared.f32 	[%r6], %f10;
	ld.global.f32 	%f11, [%rd9+4];
	st.shared.f32 	[%r6+4], %f11;
	ld.global.f32 	%f12, [%rd9+8];
	st.shared.f32 	[%r6+8], %f12;
$L__BB0_6:
	setp.ge.s32 	%p4, %r3, %r43;
	bar.sync 	0;
	setp.lt.s32 	%p5, %r16, 1;
	or.pred  	%p6, %p4, %p5;
	@%p6 bra 	$L__BB0_18;
	setp.lt.s32 	%p7, %r11, 8;
	mov.u32 	%r96, %r50;
	@%p7 bra 	$L__BB0_10;
	and.b32  	%r58, %r12, 2147483640;
	neg.s32 	%r92, %r58;
	mov.u32 	%r96, _ZZ22TwoPointKernelOnDevicePfiS_iPiffE26reference_point_shared_mem;
$L__BB0_9:
	.pragma "nounroll";
	ld.shared.f32 	%f13, [%r96];
	sub.f32 	%f14, %f150, %f13;
	ld.shared.f32 	%f15, [%r96+4];
	sub.f32 	%f16, %f149, %f15;
	ld.shared.f32 	%f17, [%r96+8];
	sub.f32 	%f18, %f148, %f17;
	mul.f32 	%f19, %f16, %f16;
	fma.rn.f32 	%f20, %f14, %f14, %f19;
	fma.rn.f32 	%f21, %f18, %f18, %f20;
	setp.le.f32 	%p8, %f7, %f21;
	setp.le.f32 	%p9, %f21, %f8;
	and.pred  	%p10, %p8, %p9;
	selp.u32 	%r59, 1, 0, %p10;
	add.s32 	%r60, %r104, %r59;
	ld.shared.f32 	%f22, [%r96+12];
	sub.f32 	%f23, %f150, %f22;
	ld.shared.f32 	%f24, [%r96+16];
	sub.f32 	%f25, %f149, %f24;
	ld.shared.f32 	%f26, [%r96+20];
	sub.f32 	%f27, %f148, %f26;
	mul.f32 	%f28, %f25, %f25;
	fma.rn.f32 	%f29, %f23, %f23, %f28;
	fma.rn.f32 	%f30, %f27, %f27, %f29;
	setp.le.f32 	%p11, %f7, %f30;
	setp.le.f32 	%p12, %f30, %f8;
	and.pred  	%p13, %p11, %p12;
	selp.u32 	%r61, 1, 0, %p13;
	add.s32 	%r62, %r60, %r61;
	ld.shared.f32 	%f31, [%r96+24];
	sub.f32 	%f32, %f150, %f31;
	ld.shared.f32 	%f33, [%r96+28];
	sub.f32 	%f34, %f149, %f33;
	ld.shared.f32 	%f35, [%r96+32];
	sub.f32 	%f36, %f148, %f35;
	mul.f32 	%f37, %f34, %f34;
	fma.rn.f32 	%f38, %f32, %f32, %f37;
	fma.rn.f32 	%f39, %f36, %f36, %f38;
	setp.le.f32 	%p14, %f7, %f39;
	setp.le.f32 	%p15, %f39, %f8;
	and.pred  	%p16, %p14, %p15;
	selp.u32 	%r63, 1, 0, %p16;
	add.s32 	%r64, %r62, %r63;
	ld.shared.f32 	%f40, [%r96+36];
	sub.f32 	%f41, %f150, %f40;
	ld.shared.f32 	%f42, [%r96+40];
	sub.f32 	%f43, %f149, %f42;
	ld.shared.f32 	%f44, [%r96+44];
	sub.f32 	%f45, %f148, %f44;
	mul.f32 	%f46, %f43, %f43;
	fma.rn.f32 	%f47, %f41, %f41, %f46;
	fma.rn.f32 	%f48, %f45, %f45, %f47;
	setp.le.f32 	%p17, %f7, %f48;
	setp.le.f32 	%p18, %f48, %f8;
	and.pred  	%p19, %p17, %p18;
	selp.u32 	%r65, 1, 0, %p19;
	add.s32 	%r66, %r64, %r65;
	ld.shared.f32 	%f49, [%r96+48];
	sub.f32 	%f50, %f150, %f49;
	ld.shared.f32 	%f51, [%r96+52];
	sub.f32 	%f52, %f149, %f51;
	ld.shared.f32 	%f53, [%r96+56];
	sub.f32 	%f54, %f148, %f53;
	mul.f32 	%f55, %f52, %f52;
	fma.rn.f32 	%f56, %f50, %f50, %f55;
	fma.rn.f32 	%f57, %f54, %f54, %f56;
	setp.le.f32 	%p20, %f7, %f57;
	setp.le.f32 	%p21, %f57, %f8;
	and.pred  	%p22, %p20, %p21;
	selp.u32 	%r67, 1, 0, %p22;
	add.s32 	%r68, %r66, %r67;
	ld.shared.f32 	%f58, [%r96+60];
	sub.f32 	%f59, %f150, %f58;
	ld.shared.f32 	%f60, [%r96+64];
	sub.f32 	%f61, %f149, %f60;
	ld.shared.f32 	%f62, [%r96+68];
	sub.f32 	%f63, %f148, %f62;
	mul.f32 	%f64, %f61, %f61;
	fma.rn.f32 	%f65, %f59, %f59, %f64;
	fma.rn.f32 	%f66, %f63, %f63, %f65;
	setp.le.f32 	%p23, %f7, %f66;
	setp.le.f32 	%p24, %f66, %f8;
	and.pred  	%p25, %p23, %p24;
	selp.u32 	%r69, 1, 0, %p25;
	add.s32 	%r70, %r68, %r69;
	ld.shared.f32 	%f67, [%r96+72];
	sub.f32 	%f68, %f150, %f67;
	ld.shared.f32 	%f69, [%r96+76];
	sub.f32 	%f70, %f149, %f69;
	ld.shared.f32 	%f71, [%r96+80];
	sub.f32 	%f72, %f148, %f71;
	mul.f32 	%f73, %f70, %f70;
	fma.rn.f32 	%f74, %f68, %f68, %f73;
	fma.rn.f32 	%f75, %f72, %f72, %f74;
	setp.le.f32 	%p26, %f7, %f75;
	setp.le.f32 	%p27, %f75, %f8;
	and.pred  	%p28, %p26, %p27;
	selp.u32 	%r71, 1, 0, %p28;
	add.s32 	%r72, %r70, %r71;
	ld.shared.f32 	%f76, [%r96+84];
	sub.f32 	%f77, %f150, %f76;
	ld.shared.f32 	%f78, [%r96+88];
	sub.f32 	%f79, %f149, %f78;
	ld.shared.f32 	%f80, [%r96+92];
	sub.f32 	%f81, %f148, %f80;
	mul.f32 	%f82, %f79, %f79;
	fma.rn.f32 	%f83, %f77, %f77, %f82;
	fma.rn.f32 	%f84, %f81, %f81, %f83;
	setp.le.f32 	%p29, %f7, %f84;
	setp.le.f32 	%p30, %f84, %f8;
	and.pred  	%p31, %p29, %p30;
	selp.u32 	%r73, 1, 0, %p31;
	add.s32 	%r104, %r72, %r73;
	add.s32 	%r96, %r96, 96;
	add.s32 	%r92, %r92, 8;
	setp.ne.s32 	%p32, %r92, 0;
	@%p32 bra 	$L__BB0_9;
$L__BB0_10:
	setp.eq.s32 	%p33, %r14, 0;
	@%p33 bra 	$L__BB0_18;
	setp.lt.u32 	%p34, %r14, 4;
	@%p34 bra 	$L__BB0_13;
	ld.shared.f32 	%f85, [%r96];
	sub.f32 	%f86, %f150, %f85;
	ld.shared.f32 	%f87, [%r96+4];
	sub.f32 	%f88, %f149, %f87;
	ld.shared.f32 	%f89, [%r96+8];
	sub.f32 	%f90, %f148, %f89;
	mul.f32 	%f91, %f88, %f88;
	fma.rn.f32 	%f92, %f86, %f86, %f91;
	fma.rn.f32 	%f93, %f90, %f90, %f92;
	setp.le.f32 	%p35, %f7, %f93;
	setp.le.f32 	%p36, %f93, %f8;
	and.pred  	%p37, %p35, %p36;
	selp.u32 	%r75, 1, 0, %p37;
	add.s32 	%r76, %r104, %r75;
	ld.shared.f32 	%f94, [%r96+12];
	sub.f32 	%f95, %f150, %f94;
	ld.shared.f32 	%f96, [%r96+16];
	sub.f32 	%f97, %f149, %f96;
	ld.shared.f32 	%f98, [%r96+20];
	sub.f32 	%f99, %f148, %f98;
	mul.f32 	%f100, %f97, %f97;
	fma.rn.f32 	%f101, %f95, %f95, %f100;
	fma.rn.f32 	%f102, %f99, %f99, %f101;
	setp.le.f32 	%p38, %f7, %f102;
	setp.le.f32 	%p39, %f102, %f8;
	and.pred  	%p40, %p38, %p39;
	selp.u32 	%r77, 1, 0, %p40;
	add.s32 	%r78, %r76, %r77;
	ld.shared.f32 	%f103, [%r96+24];
	sub.f32 	%f104, %f150, %f103;
	ld.shared.f32 	%f105, [%r96+28];
	sub.f32 	%f106, %f149, %f105;
	ld.shared.f32 	%f107, [%r96+32];
	sub.f32 	%f108, %f148, %f107;
	mul.f32 	%f109, %f106, %f106;
	fma.rn.f32 	%f110, %f104, %f104, %f109;
	fma.rn.f32 	%f111, %f108, %f108, %f110;
	setp.le.f32 	%p41, %f7, %f111;
	setp.le.f32 	%p42, %f111, %f8;
	and.pred  	%p43, %p41, %p42;
	selp.u32 	%r79, 1, 0, %p43;
	add.s32 	%r80, %r78, %r79;
	ld.shared.f32 	%f112, [%r96+36];
	sub.f32 	%f113, %f150, %f112;
	ld.shared.f32 	%f114, [%r96+40];
	sub.f32 	%f115, %f149, %f114;
	ld.shared.f32 	%f116, [%r96+44];
	sub.f32 	%f117, %f148, %f116;
	mul.f32 	%f118, %f115, %f115;
	fma.rn.f32 	%f119, %f113, %f113, %f118;
	fma.rn.f32 	%f120, %f117, %f117, %f119;
	setp.le.f32 	%p44, %f7, %f120;
	setp.le.f32 	%p45, %f120, %f8;
	and.pred  	%p46, %p44, %p45;
	selp.u32 	%r81, 1, 0, %p46;
	add.s32 	%r104, %r80, %r81;
	add.s32 	%r96, %r96, 48;
$L__BB0_13:
	setp.eq.s32 	%p47, %r13, 0;
	@%p47 bra 	$L__BB0_18;
	setp.eq.s32 	%p48, %r13, 1;
	@%p48 bra 	$L__BB0_16;
	ld.shared.f32 	%f121, [%r96];
	sub.f32 	%f122, %f150, %f121;
	ld.shared.f32 	%f123, [%r96+4];
	sub.f32 	%f124, %f149, %f123;
	ld.shared.f32 	%f125, [%r96+8];
	sub.f32 	%f126, %f148, %f125;
	mul.f32 	%f127, %f124, %f124;
	fma.rn.f32 	%f128, %f122, %f122, %f127;
	fma.rn.f32 	%f129, %f126, %f126, %f128;
	setp.le.f32 	%p49, %f7, %f129;
	setp.le.f32 	%p50, %f129, %f8;
	and.pred  	%p51, %p49, %p50;
	selp.u32 	%r83, 1, 0, %p51;
	add.s32 	%r84, %r104, %r83;
	ld.shared.f32 	%f130, [%r96+12];
	sub.f32 	%f131, %f150, %f130;
	ld.shared.f32 	%f132, [%r96+16];
	sub.f32 	%f133, %f149, %f132;
	ld.shared.f32 	%f134, [%r96+20];
	sub.f32 	%f135, %f148, %f134;
	mul.f32 	%f136, %f133, %f133;
	fma.rn.f32 	%f137, %f131, %f131, %f136;
	fma.rn.f32 	%f138, %f135, %f135, %f137;
	setp.le.f32 	%p52, %f7, %f138;
	setp.le.f32 	%p53, %f138, %f8;
	and.pred  	%p54, %p52, %p53;
	selp.u32 	%r85, 1, 0, %p54;
	add.s32 	%r104, %r84, %r85;
	add.s32 	%r96, %r96, 24;
$L__BB0_16:
	and.b32  	%r86, %r12, 1;
	setp.eq.b32 	%p55, %r86, 1;
	not.pred 	%p56, %p55;
	@%p56 bra 	$L__BB0_18;
	ld.shared.f32 	%f139, [%r96];
	sub.f32 	%f140, %f150, %f139;
	ld.shared.f32 	%f141, [%r96+4];
	sub.f32 	%f142, %f149, %f141;
	ld.shared.f32 	%f143, [%r96+8];
	sub.f32 	%f144, %f148, %f143;
	mul.f32 	%f145, %f142, %f142;
	fma.rn.f32 	%f146, %f140, %f140, %f145;
	fma.rn.f32 	%f147, %f144, %f144, %f146;
	setp.le.f32 	%p57, %f7, %f147;
	setp.le.f32 	%p58, %f147, %f8;
	and.pred  	%p59, %p57, %p58;
	selp.u32 	%r87, 1, 0, %p59;
	add.s32 	%r104, %r104, %r87;
$L__BB0_18:
	bar.sync 	0;
	add.s32 	%r90, %r90, %r4;
	add.s32 	%r89, %r8, 1;
	sub.s32 	%r88, %r88, %r4;
	setp.ne.s32 	%p60, %r8, %r5;
	@%p60 bra 	$L__BB0_4;
$L__BB0_19:
	setp.ge.s32 	%p61, %r3, %r43;
	@%p61 bra 	$L__BB0_21;
	cvta.to.global.u64 	%rd10, %rd4;
	mul.wide.s32 	%rd11, %r3, 4;
	add.s64 	%rd12, %rd10, %rd11;
	st.global.u32 	[%rd12], %r104;
$L__BB0_21:
	ret;

}


// ===== COMPILED SASS (sm_100) =====

	.target	sm_100

	.elftype	@"ET_EXEC"


//--------------------- .note.nv.tkinfo           --------------------------
	.section	.note.nv.tkinfo,"",@"SHT_NOTE"
	.sectionflags	@"SHF_NOTE_NV_TKINFO"
	.tkinfo
        /*0018*/ 	.word	0x00000002
        /*0030*/ 	.string	""
        /*0030*/ 	.string	"ptxas"
        /*0030*/ 	.string	"Cuda compilation tools, release 13.0, V13.0.88"
        /*0030*/ 	.string	"Build cuda_13.0.r13.0/compiler.36424714_0"
        /*0030*/ 	.string	"-arch sm_100 -m 64 "



//--------------------- .note.nv.cuinfo           --------------------------
	.section	.note.nv.cuinfo,"",@"SHT_NOTE"
	.sectionflags	@"SHF_NOTE_NV_CUINFO"
        /*0018*/ 	.short	0x0002
        /*001a*/ 	.short	0x0064
        /*001c*/ 	.short	0x0082
	.zero		2


//--------------------- .nv.info                  --------------------------
	.section	.nv.info,"",@"SHT_CUDA_INFO"
	.align	4


	//----- nvinfo : EIATTR_REGCOUNT
	.align		4
        /*0000*/ 	.byte	0x04, 0x2f
        /*0002*/ 	.short	(.L_1 - .L_0)
	.align		4
.L_0:
        /*0004*/ 	.word	index@(_Z22TwoPointKernelOnDevicePfiS_iPiff)
        /*0008*/ 	.word	0x0000001d


	//----- nvinfo : EIATTR_FRAME_SIZE
	.align		4
.L_1:
        /*000c*/ 	.byte	0x04, 0x11
        /*000e*/ 	.short	(.L_3 - .L_2)
	.align		4
.L_2:
        /*0010*/ 	.word	index@(_Z22TwoPointKernelOnDevicePfiS_iPiff)
        /*0014*/ 	.word	0x00000000


	//----- nvinfo : EIATTR_MIN_STACK_SIZE
	.align		4
.L_3:
        /*0018*/ 	.byte	0x04, 0x12
        /*001a*/ 	.short	(.L_5 - .L_4)
	.align		4
.L_4:
        /*001c*/ 	.word	index@(_Z22TwoPointKernelOnDevicePfiS_iPiff)
        /*0020*/ 	.word	0x00000000
.L_5:


//--------------------- .nv.compat                --------------------------
	.section	.nv.compat,"",@"SHT_CUDA_COMPAT_INFO"
	.align	4
        /*0000*/ 	.byte	0x02, 0x09, 0x00, 0x00, 0x02, 0x02, 0x01, 0x00, 0x02, 0x05, 0x05, 0x00, 0x03, 0x07, 0x01, 0x01
        /*0010*/ 	.byte	0x02, 0x03, 0x00, 0x00, 0x02, 0x06, 0x01, 0x00, 0x04, 0x0b, 0x08, 0x00, 0x09, 0x00, 0x00, 0x00
        /*0020*/ 	.byte	0x00, 0x00, 0x00, 0x00


//--------------------- .nv.info._Z22TwoPointKernelOnDevicePfiS_iPiff --------------------------
	.section	.nv.info._Z22TwoPointKernelOnDevicePfiS_iPiff,"",@"SHT_CUDA_INFO"
	.sectionflags	@""
	.align	4


	//----- nvinfo : EIATTR_CUDA_API_VERSION
	.align		4
        /*0000*/ 	.byte	0x04, 0x37
        /*0002*/ 	.short	(.L_7 - .L_6)
.L_6:
        /*0004*/ 	.word	0x00000082


	//----- nvinfo : EIATTR_KPARAM_INFO
	.align		4
.L_7:
        /*0008*/ 	.byte	0x04, 0x17
        /*000a*/ 	.short	(.L_9 - .L_8)
.L_8:
        /*000c*/ 	.word	0x00000000
        /*0010*/ 	.short	0x0006
        /*0012*/ 	.short	0x002c
        /*0014*/ 	.byte	0x00, 0xf0, 0x11, 0x00


	//----- nvinfo : EIATTR_KPARAM_INFO
	.align		4
.L_9:
        /*0018*/ 	.byte	0x04, 0x17
        /*001a*/ 	.short	(.L_11 - .L_10)
.L_10:
        /*001c*/ 	.word	0x00000000
        /*0020*/ 	.short	0x0005
        /*0022*/ 	.short	0x0028
        /*0024*/ 	.byte	0x00, 0xf0, 0x11, 0x00


	//----- nvinfo : EIATTR_KPARAM_INFO
	.align		4
.L_11:
        /*0028*/ 	.byte	0x04, 0x17
        /*002a*/ 	.short	(.L_13 - .L_12)
.L_12:
        /*002c*/ 	.word	0x00000000
        /*0030*/ 	.short	0x0004
        /*0032*/ 	.short	0x0020
        /*0034*/ 	.byte	0x00, 0xf5, 0x21, 0x00


	//----- nvinfo : EIATTR_KPARAM_INFO
	.align		4
.L_13:
        /*0038*/ 	.byte	0x04, 0x17
        /*003a*/ 	.short	(.L_15 - .L_14)
.L_14:
        /*003c*/ 	.word	0x00000000
        /*0040*/ 	.short	0x0003
        /*0042*/ 	.short	0x0018
        /*0044*/ 	.byte	0x00, 0xf0, 0x11, 0x00


	//----- nvinfo : EIATTR_KPARAM_INFO
	.align		4
.L_15:
        /*0048*/ 	.byte	0x04, 0x17
        /*004a*/ 	.short	(.L_17 - .L_16)
.L_16:
        /*004c*/ 	.word	0x00000000
        /*0050*/ 	.short	0x0002
        /*0052*/ 	.short	0x0010
        /*0054*/ 	.byte	0x00, 0xf5, 0x21, 0x00


	//----- nvinfo : EIATTR_KPARAM_INFO
	.align		4
.L_17:
        /*0058*/ 	.byte	0x04, 0x17
        /*005a*/ 	.short	(.L_19 - .L_18)
.L_18:
        /*005c*/ 	.word	0x00000000
        /*0060*/ 	.short	0x0001
        /*0062*/ 	.short	0x0008
        /*0064*/ 	.byte	0x00, 0xf0, 0x11, 0x00


	//----- nvinfo : EIATTR_KPARAM_INFO
	.align		4
.L_19:
        /*0068*/ 	.byte	0x04, 0x17
        /*006a*/ 	.short	(.L_21 - .L_20)
.L_20:
        /*006c*/ 	.word	0x00000000
        /*0070*/ 	.short	0x0000
        /*0072*/ 	.short	0x0000
        /*0074*/ 	.byte	0x00, 0xf5, 0x21, 0x00


	//----- nvinfo : EIATTR_SPARSE_MMA_MASK
	.align		4
.L_21:
        /*0078*/ 	.byte	0x03, 0x50
        /*007a*/ 	.short	0x0000


	//----- nvinfo : EIATTR_MAXREG_COUNT
	.align		4
        /*007c*/ 	.byte	0x03, 0x1b
        /*007e*/ 	.short	0x00ff


	//----- nvinfo : EIATTR_NUM_BARRIERS
	.align		4
        /*0080*/ 	.byte	0x02, 0x4c
        /*0082*/ 	.byte	0x01
	.zero		1


	//----- nvinfo : EIATTR_MERCURY_ISA_VERSION
	.align		4
        /*0084*/ 	.byte	0x03, 0x5f
        /*0086*/ 	.short	0x0101


	//----- nvinfo : EIATTR_VRC_CTA_INIT_COUNT
	.align		4
        /*0088*/ 	.byte	0x02, 0x4a
	.zero		1
	.zero		1


	//----- nvinfo : EIATTR_EXIT_INSTR_OFFSETS
	.align		4
        /*008c*/ 	.byte	0x04, 0x1c
        /*008e*/ 	.short	(.L_23 - .L_22)


	//   ....[0]....
.L_22:
        /*0090*/ 	.word	0x00001200


	//   ....[1]....
        /*0094*/ 	.word	0x00001240


	//----- nvinfo : EIATTR_CRS_STACK_SIZE
	.align		4
.L_23:
        /*0098*/ 	.byte	0x04, 0x1e
        /*009a*/ 	.short	(.L_25 - .L_24)
.L_24:
        /*009c*/ 	.word	0x00000000


	//----- nvinfo : EIATTR_CBANK_PARAM_SIZE
	.align		4
.L_25:
        /*00a0*/ 	.byte	0x03, 0x19
        /*00a2*/ 	.short	0x0030


	//----- nvinfo : EIATTR_PARAM_CBANK
	.align		4
        /*00a4*/ 	.byte	0x04, 0x0a
        /*00a6*/ 	.short	(.L_27 - .L_26)
	.align		4
.L_26:
        /*00a8*/ 	.word	index@(.nv.constant0._Z22TwoPointKernelOnDevicePfiS_iPiff)
        /*00ac*/ 	.short	0x0380
        /*00ae*/ 	.short	0x0030


	//----- nvinfo : EIATTR_SW_WAR
	.align		4
.L_27:
        /*00b0*/ 	.byte	0x04, 0x36
        /*00b2*/ 	.short	(.L_29 - .L_28)
.L_28:
        /*00b4*/ 	.word	0x00000008
.L_29:


//--------------------- .nv.callgraph             --------------------------
	.section	.nv.callgraph,"",@"SHT_CUDA_CALLGRAPH"
	.align	4
	.sectionentsize	8
	.align		4
        /*0000*/ 	.word	0x00000000
	.align		4
        /*0004*/ 	.word	0xffffffff
	.align		4
        /*0008*/ 	.word	0x00000000
	.align		4
        /*000c*/ 	.word	0xfffffffe
	.align		4
        /*0010*/ 	.word	0x00000000
	.align		4
        /*0014*/ 	.word	0xfffffffd
	.align		4
        /*0018*/ 	.word	0x00000000
	.align		4
        /*001c*/ 	.word	0xfffffffc


//--------------------- .text._Z22TwoPointKernelOnDevicePfiS_iPiff --------------------------
	.section	.text._Z22TwoPointKernelOnDevicePfiS_iPiff,"ax",@progbits
	.align	128
        .global         _Z22TwoPointKernelOnDevicePfiS_iPiff
        .type           _Z22TwoPointKernelOnDevicePfiS_iPiff,@function
        .size           _Z22TwoPointKernelOnDevicePfiS_iPiff,(.L_x_11 - _Z22TwoPointKernelOnDevicePfiS_iPiff)
        .other          _Z22TwoPointKernelOnDevicePfiS_iPiff,@"STO_CUDA_ENTRY STV_DEFAULT"
_Z22TwoPointKernelOnDevicePfiS_iPiff:
.text._Z22TwoPointKernelOnDevicePfiS_iPiff:
[----:B------:R-:W-:Y:S01]  /*0000*/  LDC R1, c[0x0][0x37c] ;  /* 0x0000df00ff017b82 */ /* 0x000fe20000000800 */
[----:B------:R-:W0:Y:S07]  /*0010*/  S2R R0, SR_TID.X ;  /* 0x0000000000007919 */ /* 0x000e2e0000002100 */
[----:B------:R-:W0:Y:S01]  /*0020*/  S2UR UR4, SR_CTAID.X ;  /* 0x00000000000479c3 */ /* 0x000e220000002500 */
[----:B------:R-:W1:Y:S01]  /*0030*/  LDCU UR7, c[0x0][0x388] ;  /* 0x00007100ff0777ac */ /* 0x000e620008000800 */
[----:B------:R-:W-:Y:S01]  /*0040*/  BSSY.RECONVERGENT B0, `(.L_x_0) ;  /* 0x000000c000007945 */ /* 0x000fe20003800200 */
[----:B------:R-:W2:Y:S05]  /*0050*/  LDCU.64 UR8, c[0x0][0x358] ;  /* 0x00006b00ff0877ac */ /* 0x000eaa0008000a00 */
[----:B------:R-:W0:Y:S02]  /*0060*/  LDC R7, c[0x0][0x360] ;  /* 0x0000d800ff077b82 */ /* 0x000e240000000800 */
[----:B0-----:R-:W-:-:S05]  /*0070*/  IMAD R22, R7, UR4, R0 ;  /* 0x0000000407167c24 */ /* 0x001fca000f8e0200 */
[----:B-1----:R-:W-:-:S13]  /*0080*/  ISETP.GE.AND P0, PT, R22, UR7, PT ;  /* 0x0000000716007c0c */ /* 0x002fda000bf06270 */
[----:B--2---:R-:W-:Y:S05]  /*0090*/  @P0 BRA `(.L_x_1) ;  /* 0x0000000000180947 */ /* 0x004fea0003800000 */
[----:B------:R-:W0:Y:S01]  /*00a0*/  LDC.64 R4, c[0x0][0x380] ;  /* 0x0000e000ff047b82 */ /* 0x000e220000000a00 */
[----:B------:R-:W-:-:S04]  /*00b0*/  IMAD R3, R22, 0x3, RZ ;  /* 0x0000000316037824 */ /* 0x000fc800078e02ff */
[----:B0-----:R-:W-:-:S05]  /*00c0*/  IMAD.WIDE R4, R3, 0x4, R4 ;  /* 0x0000000403047825 */ /* 0x001fca00078e0204 */
[----:B------:R0:W5:Y:S04]  /*00d0*/  LDG.E R21, desc[UR8][R4.64] ;  /* 0x0000000804157981 */ /* 0x000168000c1e1900 */
[----:B------:R0:W5:Y:S04]  /*00e0*/  LDG.E R20, desc[UR8][R4.64+0x4] ;  /* 0x0000040804147981 */ /* 0x000168000c1e1900 */
[----:B------:R0:W5:Y:S02]  /*00f0*/  LDG.E R2, desc[UR8][R4.64+0x8] ;  /* 0x0000080804027981 */ /* 0x000164000c1e1900 */
.L_x_1:
[----:B------:R-:W-:Y:S05]  /*0100*/  BSYNC.RECONVERGENT B0 ;  /* 0x0000000000007941 */ /* 0x000fea0003800200 */
.L_x_0:
[----:B------:R-:W1:Y:S01]  /*0110*/  LDCU UR4, c[0x0][0x398] ;  /* 0x00007300ff0477ac */ /* 0x000e620008000800 */
[----:B------:R-:W-:Y:S01]  /*0120*/  HFMA2 R24, -RZ, RZ, 0, 0 ;  /* 0x00000000ff187431 */ /* 0x000fe200000001ff */
[----:B-1----:R-:W-:-:S09]  /*0130*/  UISETP.GE.AND UP0, UPT, UR4, 0x1, UPT ;  /* 0x000000010400788c */ /* 0x002fd2000bf06270 */
[----:B------:R-:W-:Y:S05]  /*0140*/  BRA.U !UP0, `(.L_x_2) ;  /* 0x0000001108287547 */ /* 0x000fea000b800000 */
[----:B0-----:R-:W-:Y:S01]  /*0150*/  VIMNMX.U32 R5, PT, PT, R7, 0x155, PT ;  /* 0x0000015507057848 */ /* 0x001fe20003fe0000 */
[----:B------:R-:W-:Y:S01]  /*0160*/  UIADD3 UR4, UPT, UPT, UR4, -0x1, URZ ;  /* 0xffffffff04047890 */ /* 0x000fe2000fffe0ff */
[----:B------:R-:W0:Y:S01]  /*0170*/  S2UR UR5, SR_CgaCtaId ;  /* 0x00000000000579c3 */ /* 0x000e220000008800 */
[----:B------:R-:W1:Y:S01]  /*0180*/  LDCU UR6, c[0x0][0x398] ;  /* 0x00007300ff0677ac */ /* 0x000e620008000800 */
[----:B------:R-:W2:Y:S01]  /*0190*/  I2F.U32.RP R3, R5 ;  /* 0x0000000500037306 */ /* 0x000ea20000209000 */
[----:B------:R-:W-:Y:S02]  /*01a0*/  IADD3 R9, PT, PT, RZ, -R5, RZ ;  /* 0x80000005ff097210 */ /* 0x000fe40007ffe0ff */
[----:B------:R-:W-:Y:S02]  /*01b0*/  ISETP.NE.U32.AND P2, PT, R5, RZ, PT ;  /* 0x000000ff0500720c */ /* 0x000fe40003f45070 */
[----:B------:R-:W-:-:S03]  /*01c0*/  MOV R24, RZ ;  /* 0x000000ff00187202 */ /* 0x000fc60000000f00 */
[----:B--2---:R-:W2:Y:S02]  /*01d0*/  MUFU.RCP R3, R3 ;  /* 0x0000000300037308 */ /* 0x004ea40000001000 */
[----:B--2---:R-:W-:-:S06]  /*01e0*/  IADD3 R6, PT, PT, R3, 0xffffffe, RZ ;  /* 0x0ffffffe03067810 */ /* 0x004fcc0007ffe0ff */
[----:B------:R2:W3:Y:S02]  /*01f0*/  F2I.FTZ.U32.TRUNC.NTZ R7, R6 ;  /* 0x0000000600077305 */ /* 0x0004e4000021f000 */
[----:B--2---:R-:W-:Y:S01]  /*0200*/  MOV R6, RZ ;  /* 0x000000ff00067202 */ /* 0x004fe20000000f00 */
[----:B---3--:R-:W-:-:S04]  /*0210*/  IMAD R9, R9, R7, RZ ;  /* 0x0000000709097224 */ /* 0x008fc800078e02ff */
[----:B------:R-:W-:-:S06]  /*0220*/  IMAD.HI.U32 R4, R7, R9, R6 ;  /* 0x0000000907047227 */ /* 0x000fcc00078e0006 */
[----:B------:R-:W-:-:S05]  /*0230*/  IMAD.HI.U32 R4, R4, UR4, RZ ;  /* 0x0000000404047c27 */ /* 0x000fca000f8e00ff */
[----:B------:R-:W-:-:S05]  /*0240*/  IADD3 R8, PT, PT, -R4, RZ, RZ ;  /* 0x000000ff04087210 */ /* 0x000fca0007ffe1ff */
[----:B------:R-:W-:Y:S01]  /*0250*/  IMAD R8, R5, R8, UR4 ;  /* 0x0000000405087e24 */ /* 0x000fe2000f8e0208 */
[----:B------:R-:W-:Y:S02]  /*0260*/  UMOV UR4, 0x400 ;  /* 0x0000040000047882 */ /* 0x000fe40000000000 */
[----:B0-----:R-:W-:Y:S02]  /*0270*/  ULEA UR4, UR5, UR4, 0x18 ;  /* 0x0000000405047291 */ /* 0x001fe4000f8ec0ff */
[----:B------:R-:W-:-:S04]  /*0280*/  ISETP.GE.U32.AND P0, PT, R8, R5, PT ;  /* 0x000000050800720c */ /* 0x000fc80003f06070 */
[----:B------:R-:W-:Y:S01]  /*0290*/  MOV R7, UR4 ;  /* 0x0000000400077c02 */ /* 0x000fe20008000f00 */
[----:B------:R-:W-:-:S04]  /*02a0*/  UMOV UR4, URZ ;  /* 0x000000ff00047c82 */ /* 0x000fc80008000000 */
[----:B------:R-:W-:-:S04]  /*02b0*/  IMAD R9, R0, 0xc, R7 ;  /* 0x0000000c00097824 */ /* 0x000fc800078e0207 */
[----:B------:R-:W-:Y:S02]  /*02c0*/  @P0 IADD3 R8, PT, PT, -R5, R8, RZ ;  /* 0x0000000805080210 */ /* 0x000fe40007ffe1ff */
[----:B------:R-:W-:Y:S02]  /*02d0*/  @P0 IADD3 R4, PT, PT, R4, 0x1, RZ ;  /* 0x0000000104040810 */ /* 0x000fe40007ffe0ff */
[----:B------:R-:W-:Y:S02]  /*02e0*/  ISETP.GE.U32.AND P1, PT, R8, R5, PT ;  /* 0x000000050800720c */ /* 0x000fe40003f26070 */
[----:B-1----:R-:W-:-:S11]  /*02f0*/  MOV R8, UR6 ;  /* 0x0000000600087c02 */ /* 0x002fd60008000f00 */
[----:B------:R-:W-:Y:S02]  /*0300*/  @P1 IADD3 R4, PT, PT, R4, 0x1, RZ ;  /* 0x0000000104041810 */ /* 0x000fe40007ffe0ff */
[----:B------:R-:W-:-:S07]  /*0310*/  @!P2 LOP3.LUT R4, RZ, R5, RZ, 0x33, !PT ;  /* 0x00000005ff04a212 */ /* 0x000fce00078e33ff */
.L_x_9:
[----:B------:R-:W0:Y:S01]  /*0320*/  LDCU UR5, c[0x0][0x398] ;  /* 0x00007300ff0577ac */ /* 0x000e220008000800 */
[----:B------:R-:W-:Y:S01]  /*0330*/  IMAD R3, R5, UR4, R0 ;  /* 0x0000000405037c24 */ /* 0x000fe2000f8e0200 */
[----:B------:R-:W1:Y:S01]  /*0340*/  LDCU UR7, c[0x0][0x388] ;  /* 0x00007100ff0777ac */ /* 0x000e620008000800 */
[----:B0-----:R-:W-:-:S04]  /*0350*/  IADD3 R18, PT, PT, -R6, UR5, RZ ;  /* 0x0000000506127c10 */ /* 0x001fc8000fffe1ff */
[----:B------:R-:W-:-:S05]  /*0360*/  VIMNMX R10, PT, PT, R5, R18, PT ;  /* 0x00000012050a7248 */ /* 0x000fca0003fe0100 */
[----:B------:R-:W-:-:S05]  /*0370*/  IMAD R10, R5, UR4, R10 ;  /* 0x00000004050a7c24 */ /* 0x000fca000f8e020a */
[----:B------:R-:W-:-:S13]  /*0380*/  ISETP.GE.AND P0, PT, R3, R10, PT ;  /* 0x0000000a0300720c */ /* 0x000fda0003f06270 */
[----:B------:R-:W0:Y:S01]  /*0390*/  @!P0 LDC.64 R10, c[0x0][0x390] ;  /* 0x0000e400ff0a8b82 */ /* 0x000e220000000a00 */
[----:B------:R-:W-:-:S04]  /*03a0*/  @!P0 IMAD R3, R3, 0x3, RZ ;  /* 0x0000000303038824 */ /* 0x000fc800078e02ff */
[----:B0-----:R-:W-:-:S05]  /*03b0*/  @!P0 IMAD.WIDE R10, R3, 0x4, R10 ;  /* 0x00000004030a8825 */ /* 0x001fca00078e020a */
[----:B------:R-:W2:Y:S04]  /*03c0*/  @!P0 LDG.E R12, desc[UR8][R10.64] ;  /* 0x000000080a0c8981 */ /* 0x000ea8000c1e1900 */
[----:B------:R-:W3:Y:S04]  /*03d0*/  @!P0 LDG.E R14, desc[UR8][R10.64+0x4] ;  /* 0x000004080a0e8981 */ /* 0x000ee8000c1e1900 */
[----:B------:R-:W4:Y:S01]  /*03e0*/  @!P0 LDG.E R16, desc[UR8][R10.64+0x8] ;  /* 0x000008080a108981 */ /* 0x000f22000c1e1900 */
[----:B------:R-:W-:Y:S01]  /*03f0*/  ISETP.NE.AND P2, PT, R4, UR4, PT ;  /* 0x0000000404007c0c */ /* 0x000fe2000bf45270 */
[----:B------:R-:W-:Y:S01]  /*0400*/  UIADD3 UR4, UPT, UPT, UR4, 0x1, URZ ;  /* 0x0000000104047890 */ /* 0x000fe2000fffe0ff */
[----:B------:R-:W-:Y:S01]  /*0410*/  BSSY.RECONVERGENT B0, `(.L_x_3) ;  /* 0x00000d9000007945 */ /* 0x000fe20003800200 */
[----:B--2---:R0:W-:Y:S04]  /*0420*/  @!P0 STS [R9], R12 ;  /* 0x0000000c09008388 */ /* 0x0041e80000000800 */
[----:B---3--:R0:W-:Y:S04]  /*0430*/  @!P0 STS [R9+0x4], R14 ;  /* 0x0000040e09008388 */ /* 0x0081e80000000800 */
[----:B----4-:R0:W-:Y:S01]  /*0440*/  @!P0 STS [R9+0x8], R16 ;  /* 0x0000081009008388 */ /* 0x0101e20000000800 */
[----:B------:R-:W-:Y:S01]  /*0450*/  BAR.SYNC.DEFER_BLOCKING 0x0 ;  /* 0x0000000000007b1d */ /* 0x000fe20000010000 */
[----:B------:R-:W-:-:S04]  /*0460*/  ISETP.GE.AND P0, PT, R18, 0x1, PT ;  /* 0x000000011200780c */ /* 0x000fc80003f06270 */
[----:B-1----:R-:W-:-:S13]  /*0470*/  ISETP.GE.OR P0, PT, R22, UR7, !P0 ;  /* 0x0000000716007c0c */ /* 0x002fda000c706670 */
[----:B0-----:R-:W-:Y:S05]  /*0480*/  @P0 BRA `(.L_x_4) ;  /* 0x0000000c00440947 */ /* 0x001fea0003800000 */
[----:B------:R-:W-:-:S04]  /*0490*/  VIMNMX R3, PT, PT, R5, R8, PT ;  /* 0x0000000805037248 */ /* 0x000fc80003fe0100 */
[C---:B------:R-:W-:Y:S02]  /*04a0*/  ISETP.GE.AND P0, PT, R3.reuse, 0x8, PT ;  /* 0x000000080300780c */ /* 0x040fe40003f06270 */
[----:B------:R-:W-:Y:S02]  /*04b0*/  VIMNMX R23, PT, PT, R3, 0x1, !PT ;  /* 0x0000000103177848 */ /* 0x000fe40007fe0100 */
[----:B------:R-:W-:Y:S02]  /*04c0*/  MOV R3, R7 ;  /* 0x0000000700037202 */ /* 0x000fe40000000f00 */
[----:B------:R-:W-:-:S04]  /*04d0*/  LOP3.LUT R25, R23, 0x7, RZ, 0xc0, !PT ;  /* 0x0000000717197812 */ /* 0x000fc800078ec0ff */
[----:B------:R-:W-:-:S03]  /*04e0*/  ISETP.NE.AND P3, PT, R25, RZ, PT ;  /* 0x000000ff1900720c */ /* 0x000fc60003f65270 */
[----:B------:R-:W-:Y:S10]  /*04f0*/  @!P0 BRA `(.L_x_5) ;  /* 0x0000000400a08947 */ /* 0x000ff40003800000 */
[----:B------:R-:W0:Y:S01]  /*0500*/  S2UR UR6, SR_CgaCtaId ;  /* 0x00000000000679c3 */ /* 0x000e220000008800 */
[----:B------:R-:W-:Y:S01]  /*0510*/  UMOV UR5, 0x400 ;  /* 0x0000040000057882 */ /* 0x000fe20000000000 */
[----:B------:R-:W-:Y:S01]  /*0520*/  LOP3.LUT R26, R23, 0x7ffffff8, RZ, 0xc0, !PT ;  /* 0x7ffffff8171a7812 */ /* 0x000fe200078ec0ff */
[----:B------:R-:W1:Y:S01]  /*0530*/  LDCU.64 UR10, c[0x0][0x3a8] ;  /* 0x00007500ff0a77ac */ /* 0x000e620008000a00 */
[----:B------:R-:W-:Y:S02]  /*0540*/  MOV R3, R7 ;  /* 0x0000000700037202 */ /* 0x000fe40000000f00 */
[----:B------:R-:W-:Y:S01]  /*0550*/  IADD3 R26, PT, PT, -R26, RZ, RZ ;  /* 0x000000ff1a1a7210 */ /* 0x000fe20007ffe1ff */
[----:B0-----:R-:W-:-:S06]  /*0560*/  ULEA UR5, UR6, UR5, 0x18 ;  /* 0x0000000506057291 */ /* 0x001fcc000f8ec0ff */
[----:B-1----:R-:W-:-:S07]  /*0570*/  MOV R7, UR5 ;  /* 0x0000000500077c02 */ /* 0x002fce0008000f00 */
.L_x_6:
[----:B------:R-:W0:Y:S01]  /*0580*/  LDS.64 R10, [R3] ;  /* 0x00000000030a7984 */ /* 0x000e220000000a00 */
[----:B------:R-:W-:-:S03]  /*0590*/  IADD3 R26, PT, PT, R26, 0x8, RZ ;  /* 0x000000081a1a7810 */ /* 0x000fc60007ffe0ff */
[----:B------:R-:W1:Y:S04]  /*05a0*/  LDS.64 R16, [R3+0x8] ;  /* 0x0000080003107984 */ /* 0x000e680000000a00 */
[----:B------:R-:W2:Y:S04]  /*05b0*/  LDS.64 R18, [R3+0x10] ;  /* 0x0000100003127984 */ /* 0x000ea80000000a00 */
[----:B------:R-:W3:Y:S04]  /*05c0*/  LDS.64 R14, [R3+0x18] ;  /* 0x00001800030e7984 */ /* 0x000ee80000000a00 */
[----:B------:R-:W4:Y:S01]  /*05d0*/  LDS.64 R12, [R3+0x20] ;  /* 0x00002000030c7984 */ /* 0x000f220000000a00 */
[----:B0----5:R-:W-:Y:S01]  /*05e0*/  FADD R11, R20, -R11 ;  /* 0x8000000b140b7221 */ /* 0x021fe20000000000 */
[----:B------:R-:W-:-:S03]  /*05f0*/  FADD R10, R21, -R10 ;  /* 0x8000000a150a7221 */ /* 0x000fc60000000000 */
[----:B------:R-:W-:Y:S01]  /*0600*/  FMUL R11, R11, R11 ;  /* 0x0000000b0b0b7220 */ /* 0x000fe20000400000 */
[----:B-1----:R-:W-:Y:S01]  /*0610*/  FADD R16, R2, -R16 ;  /* 0x8000001002107221 */ /* 0x002fe20000000000 */
[----:B------:R-:W-:Y:S02]  /*0620*/  FADD R17, R21, -R17 ;  /* 0x8000001115117221 */ /* 0x000fe40000000000 */
[----:B------:R-:W-:Y:S01]  /*0630*/  FFMA R11, R10, R10, R11 ;  /* 0x0000000a0a0b7223 */ /* 0x000fe2000000000b */
[----:B--2---:R-:W-:Y:S01]  /*0640*/  FADD R18, R20, -R18 ;  /* 0x8000001214127221 */ /* 0x004fe20000000000 */
[----:B------:R-:W-:Y:S02]  /*0650*/  FADD R19, R2, -R19 ;  /* 0x8000001302137221 */ /* 0x000fe40000000000 */
[----:B------:R-:W-:Y:S01]  /*0660*/  FFMA R16, R16, R16, R11 ;  /* 0x0000001010107223 */ /* 0x000fe2000000000b */
[----:B------:R-:W-:Y:S01]  /*0670*/  FMUL R18, R18, R18 ;  /* 0x0000001212127220 */ /* 0x000fe20000400000 */
[----:B------:R-:W0:Y:S01]  /*0680*/  LDS.64 R10, [R3+0x28] ;  /* 0x00002800030a7984 */ /* 0x000e220000000a00 */
[----:B---3--:R-:W-:Y:S01]  /*0690*/  FADD R15, R20, -R15 ;  /* 0x8000000f140f7221 */ /* 0x008fe20000000000 */
[----:B----4-:R-:W-:Y:S01]  /*06a0*/  FADD R12, R2, -R12 ;  /* 0x8000000c020c7221 */ /* 0x010fe20000000000 */
[----:B------:R-:W-:Y:S01]  /*06b0*/  FFMA R18, R17, R17, R18 ;  /* 0x0000001111127223 */ /* 0x000fe20000000012 */
[----:B------:R-:W-:Y:S01]  /*06c0*/  FSETP.GTU.AND P1, PT, R16, UR11, PT ;  /* 0x0000000b10007c0b */ /* 0x000fe2000bf2c000 */
[----:B------:R-:W-:-:S02]  /*06d0*/  FADD R13, R21, -R13 ;  /* 0x8000000d150d7221 */ /* 0x000fc40000000000 */
[----:B------:R-:W-:Y:S01]  /*06e0*/  FFMA R18, R19, R19, R18 ;  /* 0x0000001313127223 */ /* 0x000fe20000000012 */
[----:B------:R-:W-:Y:S01]  /*06f0*/  FSETP.GE.AND P1, PT, R16, UR10, !P1 ;  /* 0x0000000a10007c0b */ /* 0x000fe2000cf26000 */
[----:B------:R-:W-:Y:S01]  /*0700*/  FMUL R19, R15, R15 ;  /* 0x0000000f0f137220 */ /* 0x000fe20000400000 */
[----:B------:R-:W1:Y:S02]  /*0710*/  LDS.64 R16, [R3+0x30] ;  /* 0x0000300003107984 */ /* 0x000e640000000a00 */
[----:B------:R-:W-:-:S04]  /*0720*/  FSETP.GTU.AND P0, PT, R18, UR11, PT ;  /* 0x0000000b12007c0b */ /* 0x000fc8000bf0c000 */
[----:B------:R-:W-:Y:S01]  /*0730*/  FSETP.GE.AND P0, PT, R18, UR10, !P0 ;  /* 0x0000000a12007c0b */ /* 0x000fe2000c706000 */
[----:B------:R-:W-:Y:S02]  /*0740*/  FADD R18, R21, -R14 ;  /* 0x8000000e15127221 */ /* 0x000fe40000000000 */
[----:B------:R-:W2:Y:S02]  /*0750*/  LDS.64 R14, [R3+0x38] ;  /* 0x00003800030e7984 */ /* 0x000ea40000000a00 */
[----:B------:R-:W-:-:S04]  /*0760*/  FFMA R19, R18, R18, R19 ;  /* 0x0000001212137223 */ /* 0x000fc80000000013 */
[----:B------:R-:W-:-:S05]  /*0770*/  FFMA R19, R12, R12, R19 ;  /* 0x0000000c0c137223 */ /* 0x000fca0000000013 */
[----:B------:R-:W-:Y:S01]  /*0780*/  FSETP.GTU.AND P4, PT, R19, UR11, PT ;  /* 0x0000000b13007c0b */ /* 0x000fe2000bf8c000 */
[----:B0-----:R-:W-:Y:S01]  /*0790*/  FADD R10, R20, -R10 ;  /* 0x8000000a140a7221 */ /* 0x001fe20000000000 */
[----:B------:R-:W-:-:S03]  /*07a0*/  FADD R11, R2, -R11 ;  /* 0x8000000b020b7221 */ /* 0x000fc60000000000 */
[----:B------:R-:W-:-:S04]  /*07b0*/  FMUL R10, R10, R10 ;  /* 0x0000000a0a0a7220 */ /* 0x000fc80000400000 */
[----:B------:R-:W-:Y:S01]  /*07c0*/  FFMA R12, R13, R13, R10 ;  /* 0x0000000d0d0c7223 */ /* 0x000fe2000000000a */
[C---:B------:R-:W-:Y:S01]  /*07d0*/  IADD3 R10, PT, PT, R24.reuse, 0x1, RZ ;  /* 0x00000001180a7810 */ /* 0x040fe20007ffe0ff */
[----:B-1----:R-:W-:Y:S01]  /*07e0*/  FADD R16, R21, -R16 ;  /* 0x8000001015107221 */ /* 0x002fe20000000000 */
[----:B------:R-:W-:Y:S01]  /*07f0*/  @!P1 IADD3 R10, PT, PT, R24, RZ, RZ ;  /* 0x000000ff180a9210 */ /* 0x000fe20007ffe0ff */
[----:B------:R-:W-:Y:S01]  /*0800*/  FFMA R12, R11, R11, R12 ;  /* 0x0000000b0b0c7223 */ /* 0x000fe2000000000c */
[----:B------:R-:W-:Y:S02]  /*0810*/  FSETP.GE.AND P1, PT, R19, UR10, !P4 ;  /* 0x0000000a13007c0b */ /* 0x000fe4000e726000 */
[----:B------:R-:W-:Y:S02]  /*0820*/  IADD3 R13, PT, PT, R10, 0x1, RZ ;  /* 0x000000010a0d7810 */ /* 0x000fe40007ffe0ff */
[----:B------:R-:W-:Y:S02]  /*0830*/  FSETP.GTU.AND P4, PT, R12, UR11, PT ;  /* 0x0000000b0c007c0b */ /* 0x000fe4000bf8c000 */
[----:B------:R-:W-:Y:S01]  /*0840*/  @!P0 IADD3 R13, PT, PT, R10, RZ, RZ ;  /* 0x000000ff0a0d8210 */ /* 0x000fe20007ffe0ff */
[----:B--2---:R-:W-:Y:S01]  /*0850*/  FADD R14, R2, -R14 ;  /* 0x8000000e020e7221 */ /* 0x004fe20000000000 */
[----:B------:R-:W-:Y:S01]  /*0860*/  FSETP.GE.AND P0, PT, R12, UR10, !P4 ;  /* 0x0000000a0c007c0b */ /* 0x000fe2000e706000 */
[----:B------:R-:W-:Y:S01]  /*0870*/  FADD R12, R20, -R17 ;  /* 0x80000011140c7221 */ /* 0x000fe20000000000 */
[----:B------:R-:W0:Y:S01]  /*0880*/  LDS.64 R10, [R3+0x40] ;  /* 0x00004000030a7984 */ /* 0x000e220000000a00 */
[----:B------:R-:W-:Y:S01]  /*0890*/  IADD3 R17, PT, PT, R13, 0x1, RZ ;  /* 0x000000010d117810 */ /* 0x000fe20007ffe0ff */
[----:B------:R-:W-:Y:S01]  /*08a0*/  FADD R15, R21, -R15 ;  /* 0x8000000f150f7221 */ /* 0x000fe20000000000 */
[----:B------:R-:W-:Y:S01]  /*08b0*/  FMUL R19, R12, R12 ;  /* 0x0000000c0c137220 */ /* 0x000fe20000400000 */
[----:B------:R-:W-:-:S02]  /*08c0*/  @!P1 IADD3 R17, PT, PT, R13, RZ, RZ ;  /* 0x000000ff0d119210 */ /* 0x000fc40007ffe0ff */
[----:B------:R-:W1:Y:S01]  /*08d0*/  LDS.64 R12, [R3+0x48] ;  /* 0x00004800030c7984 */ /* 0x000e620000000a00 */
[----:B------:R-:W-:Y:S01]  /*08e0*/  FFMA R19, R16, R16, R19 ;  /* 0x0000001010137223 */ /* 0x000fe20000000013 */
[----:B------:R-:W-:-:S03]  /*08f0*/  IADD3 R24, PT, PT, R17, 0x1, RZ ;  /* 0x0000000111187810 */ /* 0x000fc60007ffe0ff */
[----:B------:R-:W-:Y:S01]  /*0900*/  FFMA R14, R14, R14, R19 ;  /* 0x0000000e0e0e7223 */ /* 0x000fe20000000013 */
[----:B------:R-:W-:Y:S01]  /*0910*/  @!P0 IADD3 R24, PT, PT, R17, RZ, RZ ;  /* 0x000000ff11188210 */ /* 0x000fe20007ffe0ff */
[----:B------:R-:W2:Y:S03]  /*0920*/  LDS.64 R18, [R3+0x50] ;  /* 0x0000500003127984 */ /* 0x000ea60000000a00 */
[C---:B------:R-:W-:Y:S01]  /*0930*/  FSETP.GTU.AND P1, PT, R14.reuse, UR11, PT ;  /* 0x0000000b0e007c0b */ /* 0x040fe2000bf2c000 */
[----:B------:R3:W4:Y:S03]  /*0940*/  LDS.64 R16, [R3+0x58] ;  /* 0x0000580003107984 */ /* 0x0007260000000a00 */
[----:B------:R-:W-:Y:S02]  /*0950*/  FSETP.GE.AND P1, PT, R14, UR10, !P1 ;  /* 0x0000000a0e007c0b */ /* 0x000fe4000cf26000 */
[----:B---3--:R-:W-:Y:S01]  /*0960*/  IADD3 R3, PT, PT, R3, 0x60, RZ ;  /* 0x0000006003037810 */ /* 0x008fe20007ffe0ff */
[----:B0-----:R-:W-:Y:S01]  /*0970*/  FADD R10, R20, -R10 ;  /* 0x8000000a140a7221 */ /* 0x001fe20000000000 */
[----:B------:R-:W-:-:S03]  /*0980*/  FADD R11, R2, -R11 ;  /* 0x8000000b020b7221 */ /* 0x000fc60000000000 */
[----:B------:R-:W-:Y:S01]  /*0990*/  FMUL R10, R10, R10 ;  /* 0x0000000a0a0a7220 */ /* 0x000fe20000400000 */
[----:B-1----:R-:W-:Y:S01]  /*09a0*/  FADD R13, R20, -R13 ;  /* 0x8000000d140d7221 */ /* 0x002fe20000000000 */
[----:B------:R-:W-:Y:S02]  /*09b0*/  FADD R12, R21, -R12 ;  /* 0x8000000c150c7221 */ /* 0x000fe40000000000 */
[----:B------:R-:W-:Y:S01]  /*09c0*/  FFMA R10, R15, R15, R10 ;  /* 0x0000000f0f0a7223 */ /* 0x000fe2000000000a */
[----:B------:R-:W-:-:S03]  /*09d0*/  FMUL R13, R13, R13 ;  /* 0x0000000d0d0d7220 */ /* 0x000fc60000400000 */
[----:B------:R-:W-:Y:S01]  /*09e0*/  FFMA R10, R11, R11, R10 ;  /* 0x0000000b0b0a7223 */ /* 0x000fe2000000000a */
[----:B--2---:R-:W-:Y:S01]  /*09f0*/  FADD R18, R2, -R18 ;  /* 0x8000001202127221 */ /* 0x004fe20000000000 */
[----:B------:R-:W-:Y:S01]  /*0a00*/  FFMA R13, R12, R12, R13 ;  /* 0x0000000c0c0d7223 */ /* 0x000fe2000000000d */
[----:B------:R-:W-:Y:S02]  /*0a10*/  FADD R19, R21, -R19 ;  /* 0x8000001315137221 */ /* 0x000fe40000000000 */
[----:B------:R-:W-:Y:S01]  /*0a20*/  FSETP.GTU.AND P0, PT, R10, UR11, PT ;  /* 0x0000000b0a007c0b */ /* 0x000fe2000bf0c000 */
[----:B------:R-:W-:Y:S01]  /*0a30*/  FFMA R13, R18, R18, R13 ;  /* 0x00000012120d7223 */ /* 0x000fe2000000000d */
[----:B----4-:R-:W-:Y:S01]  /*0a40*/  FADD R16, R20, -R16 ;  /* 0x8000001014107221 */ /* 0x010fe20000000000 */
[----:B------:R-:W-:Y:S01]  /*0a50*/  FADD R17, R2, -R17 ;  /* 0x8000001102117221 */ /* 0x000fe20000000000 */
[----:B------:R-:W-:Y:S02]  /*0a60*/  FSETP.GE.AND P0, PT, R10, UR10, !P0 ;  /* 0x0000000a0a007c0b */ /* 0x000fe4000c706000 */
[----:B------:R-:W-:Y:S01]  /*0a70*/  FSETP.GTU.AND P4, PT, R13, UR11, PT ;  /* 0x0000000b0d007c0b */ /* 0x000fe2000bf8c000 */
[----:B------:R-:W-:Y:S01]  /*0a80*/  FMUL R16, R16, R16 ;  /* 0x0000001010107220 */ /* 0x000fe20000400000 */
[----:B------:R-:W-:-:S02]  /*0a90*/  IADD3 R10, PT, PT, R24, 0x1, RZ ;  /* 0x00000001180a7810 */ /* 0x000fc40007ffe0ff */
[----:B------:R-:W-:Y:S01]  /*0aa0*/  @!P1 IADD3 R10, PT, PT, R24, RZ, RZ ;  /* 0x000000ff180a9210 */ /* 0x000fe20007ffe0ff */
[----:B------:R-:W-:Y:S01]  /*0ab0*/  FFMA R16, R19, R19, R16 ;  /* 0x0000001313107223 */ /* 0x000fe20000000010 */
[----:B------:R-:W-:-:S03]  /*0ac0*/  FSETP.GE.AND P1, PT, R13, UR10, !P4 ;  /* 0x0000000a0d007c0b */ /* 0x000fc6000e726000 */
[----:B------:R-:W-:Y:S01]  /*0ad0*/  FFMA R16, R17, R17, R16 ;  /* 0x0000001111107223 */ /* 0x000fe20000000010 */
[C---:B------:R-:W-:Y:S01]  /*0ae0*/  VIADD R11, R10.reuse, 0x1 ;  /* 0x000000010a0b7836 */ /* 0x040fe20000000000 */
[----:B------:R-:W-:-:S03]  /*0af0*/  @!P0 IADD3 R11, PT, PT, R10, RZ, RZ ;  /* 0x000000ff0a0b8210 */ /* 0x000fc60007ffe0ff */
[C---:B------:R-:W-:Y:S02]  /*0b00*/  FSETP.GTU.AND P4, PT, R16.reuse, UR11, PT ;  /* 0x0000000b10007c0b */ /* 0x040fe4000bf8c000 */
[C---:B------:R-:W-:Y:S02]  /*0b10*/  IADD3 R10, PT, PT, R11.reuse, 0x1, RZ ;  /* 0x000000010b0a7810 */ /* 0x040fe40007ffe0ff */
[----:B------:R-:W-:Y:S02]  /*0b20*/  FSETP.GE.AND P0, PT, R16, UR10, !P4 ;  /* 0x0000000a10007c0b */ /* 0x000fe4000e706000 */
[----:B------:R-:W-:Y:S02]  /*0b30*/  @!P1 IADD3 R10, PT, PT, R11, RZ, RZ ;  /* 0x000000ff0b0a9210 */ /* 0x000fe40007ffe0ff */
[----:B------:R-:W-:Y:S02]  /*0b40*/  ISETP.NE.AND P1, PT, R26, RZ, PT ;  /* 0x000000ff1a00720c */ /* 0x000fe40003f25270 */
[----:B------:R-:W-:-:S07]  /*0b50*/  IADD3 R24, PT, PT, R10, 0x1, RZ ;  /* 0x000000010a187810 */ /* 0x000fce0007ffe0ff */
[----:B------:R-:W-:-:S04]  /*0b60*/  @!P0 IADD3 R24, PT, PT, R10, RZ, RZ ;  /* 0x000000ff0a188210 */ /* 0x000fc80007ffe0ff */
[----:B------:R-:W-:Y:S05]  /*0b70*/  @P1 BRA `(.L_x_6) ;  /* 0xfffffff800801947 */ /* 0x000fea000383ffff */
.L_x_5:
[----:B------:R-:W-:Y:S01]  /*0b80*/  LOP3.LUT R26, R23, 0x3, RZ, 0xc0, !PT ;  /* 0x00000003171a7812 */ /* 0x000fe200078ec0ff */
[----:B------:R-:W-:Y:S06]  /*0b90*/  @!P3 BRA `(.L_x_4) ;  /* 0x000000040080b947 */ /* 0x000fec0003800000 */
[----:B------:R-:W-:Y:S02]  /*0ba0*/  ISETP.GE.U32.AND P0, PT, R25, 0x4, PT ;  /* 0x000000041900780c */ /* 0x000fe40003f06070 */
[----:B------:R-:W-:-:S11]  /*0bb0*/  ISETP.NE.AND P3, PT, R26, RZ, PT ;  /* 0x000000ff1a00720c */ /* 0x000fd60003f65270 */
[----:B------:R-:W-:Y:S05]  /*0bc0*/  @!P0 BRA `(.L_x_7) ;  /* 0x0000000000c08947 */ /* 0x000fea0003800000 */
[----:B------:R-:W0:Y:S01]  /*0bd0*/  LDS.64 R16, [R3] ;  /* 0x0000000003107984 */ /* 0x000e220000000a00 */
[----:B------:R-:W1:Y:S03]  /*0be0*/  LDCU.64 UR10, c[0x0][0x3a8] ;  /* 0x00007500ff0a77ac */ /* 0x000e660008000a00 */
[----:B------:R-:W2:Y:S04]  /*0bf0*/  LDS.64 R10, [R3+0x10] ;  /* 0x00001000030a7984 */ /* 0x000ea80000000a00 */
[----:B------:R-:W3:Y:S04]  /*0c00*/  LDS.64 R12, [R3+0x8] ;  /* 0x00000800030c7984 */ /* 0x000ee80000000a00 */
[----:B------:R-:W4:Y:S04]  /*0c10*/  LDS.64 R14, [R3+0x18] ;  /* 0x00001800030e7984 */ /* 0x000f280000000a00 */
[----:B------:R-:W1:Y:S01]  /*0c20*/  LDS.64 R18, [R3+0x20] ;  /* 0x0000200003127984 */ /* 0x000e620000000a00 */
[----:B0----5:R-:W-:Y:S01]  /*0c30*/  FADD R17, R20, -R17 ;  /* 0x8000001114117221 */ /* 0x021fe20000000000 */
[----:B------:R-:W-:-:S03]  /*0c40*/  FADD R16, R21, -R16 ;  /* 0x8000001015107221 */ /* 0x000fc60000000000 */
[----:B------:R-:W-:Y:S01]  /*0c50*/  FMUL R25, R17, R17 ;  /* 0x0000001111197220 */ /* 0x000fe20000400000 */
[----:B--2---:R-:W-:Y:S01]  /*0c60*/  FADD R10, R20, -R10 ;  /* 0x8000000a140a7221 */ /* 0x004fe20000000000 */
[----:B------:R-:W-:Y:S02]  /*0c70*/  FADD R11, R2, -R11 ;  /* 0x8000000b020b7221 */ /* 0x000fe40000000000 */
[----:B------:R-:W-:Y:S01]  /*0c80*/  FFMA R25, R16, R16, R25 ;  /* 0x0000001010197223 */ /* 0x000fe20000000019 */
[----:B---3--:R-:W-:Y:S01]  /*0c90*/  FADD R12, R2, -R12 ;  /* 0x8000000c020c7221 */ /* 0x008fe20000000000 */
[----:B------:R0:W2:Y:S01]  /*0ca0*/  LDS.64 R16, [R3+0x28] ;  /* 0x0000280003107984 */ /* 0x0000a20000000a00 */
[C---:B------:R-:W-:Y:S01]  /*0cb0*/  FADD R13, R21.reuse, -R13 ;  /* 0x8000000d150d7221 */ /* 0x040fe20000000000 */
[----:B------:R-:W-:Y:S01]  /*0cc0*/  FMUL R10, R10, R10 ;  /* 0x0000000a0a0a7220 */ /* 0x000fe20000400000 */
[----:B------:R-:W-:Y:S01]  /*0cd0*/  FFMA R25, R12, R12, R25 ;  /* 0x0000000c0c197223 */ /* 0x000fe20000000019 */
[----:B----4-:R-:W-:Y:S01]  /*0ce0*/  FADD R15, R20, -R15 ;  /* 0x8000000f140f7221 */ /* 0x010fe20000000000 */
[----:B------:R-:W-:Y:S01]  /*0cf0*/  FADD R14, R21, -R14 ;  /* 0x8000000e150e7221 */ /* 0x000fe20000000000 */
[----:B------:R-:W-:Y:S01]  /*0d00*/  FFMA R10, R13, R13, R10 ;  /* 0x0000000d0d0a7223 */ /* 0x000fe2000000000a */
[----:B-1----:R-:W-:Y:S01]  /*0d10*/  FADD R18, R2, -R18 ;  /* 0x8000001202127221 */ /* 0x002fe20000000000 */
[----:B------:R-:W-:Y:S01]  /*0d20*/  FSETP.GTU.AND P1, PT, R25, UR11, PT ;  /* 0x0000000b19007c0b */ /* 0x000fe2000bf2c000 */
[----:B------:R-:W-:Y:S01]  /*0d30*/  FMUL R15, R15, R15 ;  /* 0x0000000f0f0f7220 */ /* 0x000fe20000400000 */
[----:B------:R-:W-:Y:S01]  /*0d40*/  FFMA R10, R11, R11, R10 ;  /* 0x0000000b0b0a7223 */ /* 0x000fe2000000000a */
[----:B------:R-:W-:Y:S01]  /*0d50*/  FADD R19, R21, -R19 ;  /* 0x8000001315137221 */ /* 0x000fe20000000000 */
[----:B------:R-:W-:Y:S01]  /*0d60*/  FSETP.GE.AND P1, PT, R25, UR10, !P1 ;  /* 0x0000000a19007c0b */ /* 0x000fe2000cf26000 */
[----:B------:R-:W-:Y:S01]  /*0d70*/  FFMA R15, R14, R14, R15 ;  /* 0x0000000e0e0f7223 */ /* 0x000fe2000000000f */
[----:B0-----:R-:W-:-:S02]  /*0d80*/  IADD3 R3, PT, PT, R3, 0x30, RZ ;  /* 0x0000003003037810 */ /* 0x001fc40007ffe0ff */
[----:B------:R-:W-:Y:S01]  /*0d90*/  FSETP.GTU.AND P0, PT, R10, UR11, PT ;  /* 0x0000000b0a007c0b */ /* 0x000fe2000bf0c000 */
[----:B------:R-:W-:-:S03]  /*0da0*/  FFMA R15, R18, R18, R15 ;  /* 0x00000012120f7223 */ /* 0x000fc6000000000f */
[----:B------:R-:W-:Y:S02]  /*0db0*/  FSETP.GE.AND P0, PT, R10, UR10, !P0 ;  /* 0x0000000a0a007c0b */ /* 0x000fe4000c706000 */
[C---:B------:R-:W-:Y:S02]  /*0dc0*/  FSETP.GTU.AND P4, PT, R15.reuse, UR11, PT ;  /* 0x0000000b0f007c0b */ /* 0x040fe4000bf8c000 */
[C---:B------:R-:W-:Y:S02]  /*0dd0*/  IADD3 R10, PT, PT, R24.reuse, 0x1, RZ ;  /* 0x00000001180a7810 */ /* 0x040fe40007ffe0ff */
[----:B------:R-:W-:Y:S02]  /*0de0*/  @!P1 IADD3 R10, PT, PT, R24, RZ, RZ ;  /* 0x000000ff180a9210 */ /* 0x000fe40007ffe0ff */
[----:B------:R-:W-:Y:S02]  /*0df0*/  FSETP.GE.AND P1, PT, R15, UR10, !P4 ;  /* 0x0000000a0f007c0b */ /* 0x000fe4000e726000 */
[----:B------:R-:W-:-:S03]  /*0e00*/  IADD3 R11, PT, PT, R10, 0x1, RZ ;  /* 0x000000010a0b7810 */ /* 0x000fc60007ffe0ff */
[----:B------:R-:W-:-:S04]  /*0e10*/  @!P0 IADD3 R11, PT, PT, R10, RZ, RZ ;  /* 0x000000ff0a0b8210 */ /* 0x000fc80007ffe0ff */
[----:B------:R-:W-:Y:S01]  /*0e20*/  IADD3 R10, PT, PT, R11, 0x1, RZ ;  /* 0x000000010b0a7810 */ /* 0x000fe20007ffe0ff */
[----:B--2---:R-:W-:Y:S01]  /*0e30*/  FADD R16, R20, -R16 ;  /* 0x8000001014107221 */ /* 0x004fe20000000000 */
[----:B------:R-:W-:Y:S02]  /*0e40*/  FADD R17, R2, -R17 ;  /* 0x8000001102117221 */ /* 0x000fe40000000000 */
[----:B------:R-:W-:Y:S02]  /*0e50*/  @!P1 IMAD.MOV R10, RZ, RZ, R11 ;  /* 0x000000ffff0a9224 */ /* 0x000fe400078e020b */
[----:B------:R-:W-:-:S03]  /*0e60*/  FMUL R16, R16, R16 ;  /* 0x0000001010107220 */ /* 0x000fc60000400000 */
[----:B------:R-:W-:Y:S01]  /*0e70*/  IADD3 R24, PT, PT, R10, 0x1, RZ ;  /* 0x000000010a187810 */ /* 0x000fe20007ffe0ff */
[----:B------:R-:W-:-:S04]  /*0e80*/  FFMA R16, R19, R19, R16 ;  /* 0x0000001313107223 */ /* 0x000fc80000000010 */
[----:B------:R-:W-:-:S05]  /*0e90*/  FFMA R16, R17, R17, R16 ;  /* 0x0000001111107223 */ /* 0x000fca0000000010 */
[----:B------:R-:W-:-:S04]  /*0ea0*/  FSETP.GTU.AND P4, PT, R16, UR11, PT ;  /* 0x0000000b10007c0b */ /* 0x000fc8000bf8c000 */
[----:B------:R-:W-:-:S13]  /*0eb0*/  FSETP.GE.AND P0, PT, R16, UR10, !P4 ;  /* 0x0000000a10007c0b */ /* 0x000fda000e706000 */
[----:B------:R-:W-:-:S07]  /*0ec0*/  @!P0 IADD3 R24, PT, PT, R10, RZ, RZ ;  /* 0x000000ff0a188210 */ /* 0x000fce0007ffe0ff */
.L_x_7:
[----:B------:R-:W-:Y:S05]  /*0ed0*/  @!P3 BRA `(.L_x_4) ;  /* 0x0000000000b0b947 */ /* 0x000fea0003800000 */
[----:B------:R-:W-:Y:S02]  /*0ee0*/  ISETP.NE.AND P0, PT, R26, 0x1, PT ;  /* 0x000000011a00780c */ /* 0x000fe40003f05270 */
[----:B------:R-:W-:-:S04]  /*0ef0*/  LOP3.LUT R23, R23, 0x1, RZ, 0xc0, !PT ;  /* 0x0000000117177812 */ /* 0x000fc800078ec0ff */
[----:B------:R-:W-:-:S07]  /*0f00*/  ISETP.NE.U32.AND P3, PT, R23, 0x1, PT ;  /* 0x000000011700780c */ /* 0x000fce0003f65070 */
[----:B------:R-:W-:Y:S06]  /*0f10*/  @!P0 BRA `(.L_x_8) ;  /* 0x0000000000648947 */ /* 0x000fec0003800000 */
[----:B------:R-:W0:Y:S01]  /*0f20*/  LDS.64 R10, [R3] ;  /* 0x00000000030a7984 */ /* 0x000e220000000a00 */
[----:B------:R-:W1:Y:S03]  /*0f30*/  LDCU.64 UR10, c[0x0][0x3a8] ;  /* 0x00007500ff0a77ac */ /* 0x000e660008000a00 */
[----:B------:R-:W2:Y:S04]  /*0f40*/  LDS.64 R12, [R3+0x10] ;  /* 0x00001000030c7984 */ /* 0x000ea80000000a00 */
[----:B------:R3:W4:Y:S02]  /*0f50*/  LDS.64 R14, [R3+0x8] ;  /* 0x00000800030e7984 */ /* 0x0007240000000a00 */
[----:B---3--:R-:W-:Y:S01]  /*0f60*/  IADD3 R3, PT, PT, R3, 0x18, RZ ;  /* 0x0000001803037810 */ /* 0x008fe20007ffe0ff */
[----:B0----5:R-:W-:Y:S01]  /*0f70*/  FADD R11, R20, -R11 ;  /* 0x8000000b140b7221 */ /* 0x021fe20000000000 */
[----:B------:R-:W-:-:S03]  /*0f80*/  FADD R10, R21, -R10 ;  /* 0x8000000a150a7221 */ /* 0x000fc60000000000 */
[----:B------:R-:W-:Y:S01]  /*0f90*/  FMUL R11, R11, R11 ;  /* 0x0000000b0b0b7220 */ /* 0x000fe20000400000 */
[----:B--2---:R-:W-:Y:S01]  /*0fa0*/  FADD R12, R20, -R12 ;  /* 0x8000000c140c7221 */ /* 0x004fe20000000000 */
[----:B------:R-:W-:Y:S02]  /*0fb0*/  FADD R13, R2, -R13 ;  /* 0x8000000d020d7221 */ /* 0x000fe40000000000 */
[----:B------:R-:W-:Y:S01]  /*0fc0*/  FFMA R11, R10, R10, R11 ;  /* 0x0000000a0a0b7223 */ /* 0x000fe2000000000b */
[----:B----4-:R-:W-:Y:S01]  /*0fd0*/  FADD R14, R2, -R14 ;  /* 0x8000000e020e7221 */ /* 0x010fe20000000000 */
[----:B------:R-:W-:Y:S01]  /*0fe0*/  FADD R15, R21, -R15 ;  /* 0x8000000f150f7221 */ /* 0x000fe20000000000 */
[----:B------:R-:W-:Y:S01]  /*0ff0*/  FMUL R12, R12, R12 ;  /* 0x0000000c0c0c7220 */ /* 0x000fe20000400000 */
[----:B------:R-:W-:Y:S01]  /*1000*/  IADD3 R10, PT, PT, R24, 0x1, RZ ;  /* 0x00000001180a7810 */ /* 0x000fe20007ffe0ff */
[----:B------:R-:W-:Y:S02]  /*1010*/  FFMA R11, R14, R14, R11 ;  /* 0x0000000e0e0b7223 */ /* 0x000fe4000000000b */
[----:B------:R-:W-:-:S03]  /*1020*/  FFMA R12, R15, R15, R12 ;  /* 0x0000000f0f0c7223 */ /* 0x000fc6000000000c */
[----:B-1----:R-:W-:Y:S01]  /*1030*/  FSETP.GTU.AND P0, PT, R11, UR11, PT ;  /* 0x0000000b0b007c0b */ /* 0x002fe2000bf0c000 */
[----:B------:R-:W-:-:S03]  /*1040*/  FFMA R12, R13, R13, R12 ;  /* 0x0000000d0d0c7223 */ /* 0x000fc6000000000c */
[----:B------:R-:W-:Y:S02]  /*1050*/  FSETP.GE.AND P0, PT, R11, UR10, !P0 ;  /* 0x0000000a0b007c0b */ /* 0x000fe4000c706000 */
[----:B------:R-:W-:-:S04]  /*1060*/  FSETP.GTU.AND P1, PT, R12, UR11, PT ;  /* 0x0000000b0c007c0b */ /* 0x000fc8000bf2c000 */
[----:B------:R-:W-:-:S07]  /*1070*/  FSETP.GE.AND P1, PT, R12, UR10, !P1 ;  /* 0x0000000a0c007c0b */ /* 0x000fce000cf26000 */
[----:B------:R-:W-:-:S04]  /*1080*/  @!P0 IADD3 R10, PT, PT, R24, RZ, RZ ;  /* 0x000000ff180a8210 */ /* 0x000fc80007ffe0ff */
[C---:B------:R-:W-:Y:S02]  /*1090*/  IADD3 R24, PT, PT, R10.reuse, 0x1, RZ ;  /* 0x000000010a187810 */ /* 0x040fe40007ffe0ff */
[----:B------:R-:W-:-:S07]  /*10a0*/  @!P1 IADD3 R24, PT, PT, R10, RZ, RZ ;  /* 0x000000ff0a189210 */ /* 0x000fce0007ffe0ff */
.L_x_8:
[----:B------:R-:W-:Y:S05]  /*10b0*/  @P3 BRA `(.L_x_4) ;  /* 0x0000000000383947 */ /* 0x000fea0003800000 */
[----:B------:R-:W0:Y:S01]  /*10c0*/  LDS.64 R10, [R3] ;  /* 0x00000000030a7984 */ /* 0x000e220000000a00 */
[----:B------:R-:W1:Y:S03]  /*10d0*/  LDCU.64 UR10, c[0x0][0x3a8] ;  /* 0x00007500ff0a77ac */ /* 0x000e660008000a00 */
[----:B------:R-:W2:Y:S01]  /*10e0*/  LDS R13, [R3+0x8] ;  /* 0x00000800030d7984 */ /* 0x000ea20000000800 */
[----:B0----5:R-:W-:Y:S01]  /*10f0*/  FADD R11, R20, -R11 ;  /* 0x8000000b140b7221 */ /* 0x021fe20000000000 */
[----:B------:R-:W-:-:S03]  /*1100*/  FADD R10, R21, -R10 ;  /* 0x8000000a150a7221 */ /* 0x000fc60000000000 */
[----:B------:R-:W-:Y:S01]  /*1110*/  FMUL R11, R11, R11 ;  /* 0x0000000b0b0b7220 */ /* 0x000fe20000400000 */
[----:B--2---:R-:W-:-:S03]  /*1120*/  FADD R13, R2, -R13 ;  /* 0x8000000d020d7221 */ /* 0x004fc60000000000 */
[----:B------:R-:W-:-:S04]  /*1130*/  FFMA R10, R10, R10, R11 ;  /* 0x0000000a0a0a7223 */ /* 0x000fc8000000000b */
[----:B------:R-:W-:-:S05]  /*1140*/  FFMA R10, R13, R13, R10 ;  /* 0x0000000d0d0a7223 */ /* 0x000fca000000000a */
[----:B-1----:R-:W-:-:S04]  /*1150*/  FSETP.GTU.AND P0, PT, R10, UR11, PT ;  /* 0x0000000b0a007c0b */ /* 0x002fc8000bf0c000 */
[----:B------:R-:W-:Y:S02]  /*1160*/  FSETP.GE.AND P0, PT, R10, UR10, !P0 ;  /* 0x0000000a0a007c0b */ /* 0x000fe4000c706000 */
[----:B------:R-:W-:-:S11]  /*1170*/  IADD3 R10, PT, PT, R24, 0x1, RZ ;  /* 0x00000001180a7810 */ /* 0x000fd60007ffe0ff */
[----:B------:R-:W-:-:S04]  /*1180*/  @!P0 IADD3 R10, PT, PT, R24, RZ, RZ ;  /* 0x000000ff180a8210 */ /* 0x000fc80007ffe0ff */
[----:B------:R-:W-:-:S07]  /*1190*/  MOV R24, R10 ;  /* 0x0000000a00187202 */ /* 0x000fce0000000f00 */
.L_x_4:
[----:B------:R-:W-:Y:S05]  /*11a0*/  BSYNC.RECONVERGENT B0 ;  /* 0x0000000000007941 */ /* 0x000fea0003800200 */
.L_x_3:
[----:B------:R-:W-:Y:S01]  /*11b0*/  BAR.SYNC.DEFER_BLOCKING 0x0 ;  /* 0x0000000000007b1d */ /* 0x000fe20000010000 */
[C---:B------:R-:W-:Y:S02]  /*11c0*/  IADD3 R6, PT, PT, R5.reuse, R6, RZ ;  /* 0x0000000605067210 */ /* 0x040fe40007ffe0ff */
[----:B------:R-:W-:-:S03]  /*11d0*/  IADD3 R8, PT, PT, -R5, R8, RZ ;  /* 0x0000000805087210 */ /* 0x000fc60007ffe1ff */
[----:B------:R-:W-:Y:S05]  /*11e0*/  @P2 BRA `(.L_x_9) ;  /* 0xfffffff0004c2947 */ /* 0x000fea000383ffff */
.L_x_2:
[----:B------:R-:W-:-:S13]  /*11f0*/  ISETP.GE.AND P0, PT, R22, UR7, PT ;  /* 0x0000000716007c0c */ /* 0x000fda000bf06270 */
[----:B------:R-:W-:Y:S05]  /*1200*/  @P0 EXIT ;  /* 0x000000000000094d */ /* 0x000fea0003800000 */
[----:B-----5:R-:W1:Y:S02]  /*1210*/  LDC.64 R2, c[0x0][0x3a0] ;  /* 0x0000e800ff027b82 */ /* 0x020e640000000a00 */
[----:B-1----:R-:W-:-:S05]  /*1220*/  IMAD.WIDE R22, R22, 0x4, R2 ;  /* 0x0000000416167825 */ /* 0x002fca00078e0202 */
[----:B------:R-:W-:Y:S01]  /*1230*/  STG.E desc[UR8][R22.64], R24 ;  /* 0x0000001816007986 */ /* 0x000fe2000c101908 */
[----:B------:R-:W-:Y:S05]  /*1240*/  EXIT ;  /* 0x000000000000794d */ /* 0x000fea0003800000 */
.L_x_10:
[----:B------:R-:W-:-:S00]  /*1250*/  BRA `(.L_x_10) ;  /* 0xfffffffc00fc7947 */ /* 0x000fc0000383ffff */
[----:B------:R-:W-:-:S00]  /*1260*/  NOP ;  /* 0x0000000000007918 */ /* 0x000fc00000000000 */
        /* <DEDUP_REMOVED lines=9> */
.L_x_11:


//--------------------- .nv.shared._Z22TwoPointKernelOnDevicePfiS_iPiff --------------------------
	.section	.nv.shared._Z22TwoPointKernelOnDevicePfiS_iPiff,"aw",@nobits
	.sectionflags	@""
	.align	4
.nv.shared._Z22TwoPointKernelOnDevicePfiS_iPiff:
	.zero		5120


//--------------------- .nv.shared.reserved.0     --------------------------
	.section	.nv.shared.reserved.0,"aw",@nobits
	.weak		__nv_reservedSMEM_offset_0_alias
	.size		__nv_reservedSMEM_offset_0_alias, 0, 64
	.other		__nv_reservedSMEM_offset_0_alias,@"STO_CUDA_RESERVED_SHARED STV_DEFAULT"
__nv_reservedSMEM_offset_0_alias:
	.zero		0
	.zero		64


//--------------------- .nv.constant0._Z22TwoPointKernelOnDevicePfiS_iPiff --------------------------
	.section	.nv.constant0._Z22TwoPointKernelOnDevicePfiS_iPiff,"a",@progbits
	.sectionflags	@""
	.align	4
.nv.constant0._Z22TwoPointKernelOnDevicePfiS_iPiff:
	.zero		944


//--------------------- SYMBOLS --------------------------

	.type		.nv.reservedSmem.offset0,@object
	.size		.nv.reservedSmem.offset0,0x4
	.type		.nv.reservedSmem.cap,@object
	.size		.nv.reservedSmem.cap,0x4
